//
// Generated by NVIDIA NVVM Compiler
//
// Compiler Build ID: CL-36424714
// Cuda compilation tools, release 13.0, V13.0.88
// Based on NVVM 20.0.0
//

.version 9.0
.target sm_100
.address_size 64

	// .globl	_Z8setValuePcic

.visible .entry _Z8setValuePcic(
	.param .u64 .ptr .align 1 _Z8setValuePcic_param_0,
	.param .u32 _Z8setValuePcic_param_1,
	.param .u8 _Z8setValuePcic_param_2
)
{
	.reg .pred 	%p<2>;
	.reg .b16 	%rs<2>;
	.reg .b32 	%r<3>;
	.reg .b64 	%rd<5>;

	ld.param.u64 	%rd1, [_Z8setValuePcic_param_0];
	ld.param.u32 	%r1, [_Z8setValuePcic_param_1];
	ld.param.s8 	%rs1, [_Z8setValuePcic_param_2];
	mov.u32 	%r2, %tid.x;
	setp.ne.s32 	%p1, %r2, 0;
	@%p1 bra 	$L__BB0_2;
	cvta.to.global.u64 	%rd2, %rd1;
	cvt.s64.s32 	%rd3, %r1;
	add.s64 	%rd4, %rd2, %rd3;
	st.global.u8 	[%rd4], %rs1;
$L__BB0_2:
	ret;

}


// ===== COMPILED SASS (sm_100) =====

	.target	sm_100

	.elftype	@"ET_EXEC"


//--------------------- .note.nv.tkinfo           --------------------------
	.section	.note.nv.tkinfo,"",@"SHT_NOTE"
	.sectionflags	@"SHF_NOTE_NV_TKINFO"
	.tkinfo
        /*0018*/ 	.word	0x00000002
        /*0030*/ 	.string	""
        /*0030*/ 	.string	"ptxas"
        /*0030*/ 	.string	"Cuda compilation tools, release 13.0, V13.0.88"
        /*0030*/ 	.string	"Build cuda_13.0.r13.0/compiler.36424714_0"
        /*0030*/ 	.string	"-arch sm_100 -m 64 "



//--------------------- .note.nv.cuinfo           --------------------------
	.section	.note.nv.cuinfo,"",@"SHT_NOTE"
	.sectionflags	@"SHF_NOTE_NV_CUINFO"
        /*0018*/ 	.short	0x0002
        /*001a*/ 	.short	0x0064
        /*001c*/ 	.short	0x0082
	.zero		2


//--------------------- .nv.info                  --------------------------
	.section	.nv.info,"",@"SHT_CUDA_INFO"
	.align	4


	//----- nvinfo : EIATTR_REGCOUNT
	.align		4
        /*0000*/ 	.byte	0x04, 0x2f
        /*0002*/ 	.short	(.L_1 - .L_0)
	.align		4
.L_0:
        /*0004*/ 	.word	index@(_Z8setValuePcic)
        /*0008*/ 	.word	0x00000008


	//----- nvinfo : EIATTR_FRAME_SIZE
	.align		4
.L_1:
        /*000c*/ 	.byte	0x04, 0x11
        /*000e*/ 	.short	(.L_3 - .L_2)
	.align		4
.L_2:
        /*0010*/ 	.word	index@(_Z8setValuePcic)
        /*0014*/ 	.word	0x00000000


	//----- nvinfo : EIATTR_MIN_STACK_SIZE
	.align		4
.L_3:
        /*0018*/ 	.byte	0x04, 0x12
        /*001a*/ 	.short	(.L_5 - .L_4)
	.align		4
.L_4:
        /*001c*/ 	.word	index@(_Z8setValuePcic)
        /*0020*/ 	.word	0x00000000
.L_5:


//--------------------- .nv.compat                --------------------------
	.section	.nv.compat,"",@"SHT_CUDA_COMPAT_INFO"
	.align	4
        /*0000*/ 	.byte	0x02, 0x09, 0x00, 0x00, 0x02, 0x02, 0x01, 0x00, 0x02, 0x05, 0x05, 0x00, 0x03, 0x07, 0x01, 0x01
        /*0010*/ 	.byte	0x02, 0x03, 0x00, 0x00, 0x02, 0x06, 0x01, 0x00, 0x04, 0x0b, 0x08, 0x00, 0x09, 0x00, 0x00, 0x00
        /*0020*/ 	.byte	0x00, 0x00, 0x00, 0x00


//--------------------- .nv.info._Z8setValuePcic  --------------------------
	.section	.nv.info._Z8setValuePcic,"",@"SHT_CUDA_INFO"
	.sectionflags	@""
	.align	4


	//----- nvinfo : EIATTR_CUDA_API_VERSION
	.align		4
        /*0000*/ 	.byte	0x04, 0x37
        /*0002*/ 	.short	(.L_7 - .L_6)
.L_6:
        /*0004*/ 	.word	0x00000082


	//----- nvinfo : EIATTR_KPARAM_INFO
	.align		4
.L_7:
        /*0008*/ 	.byte	0x04, 0x17
        /*000a*/ 	.short	(.L_9 - .L_8)
.L_8:
        /*000c*/ 	.word	0x00000000
        /*0010*/ 	.short	0x0002
        /*0012*/ 	.short	0x000c
        /*0014*/ 	.byte	0x00, 0xf0, 0x05, 0x00


	//----- nvinfo : EIATTR_KPARAM_INFO
	.align		4
.L_9:
        /*0018*/ 	.byte	0x04, 0x17
        /*001a*/ 	.short	(.L_11 - .L_10)
.L_10:
        /*001c*/ 	.word	0x00000000
        /*0020*/ 	.short	0x0001
        /*0022*/ 	.short	0x0008
        /*0024*/ 	.byte	0x00, 0xf0, 0x11, 0x00


	//----- nvinfo : EIATTR_KPARAM_INFO
	.align		4
.L_11:
        /*0028*/ 	.byte	0x04, 0x17
        /*002a*/ 	.short	(.L_13 - .L_12)
.L_12:
        /*002c*/ 	.word	0x00000000
        /*0030*/ 	.short	0x0000
        /*0032*/ 	.short	0x0000
        /*0034*/ 	.byte	0x00, 0xf5, 0x21, 0x00


	//----- nvinfo : EIATTR_SPARSE_MMA_MASK
	.align		4
.L_13:
        /*0038*/ 	.byte	0x03, 0x50
        /*003a*/ 	.short	0x0000


	//----- nvinfo : EIATTR_MAXREG_COUNT
	.align		4
        /*003c*/ 	.byte	0x03, 0x1b
        /*003e*/ 	.short	0x00ff


	//----- nvinfo : EIATTR_MERCURY_ISA_VERSION
	.align		4
        /*0040*/ 	.byte	0x03, 0x5f
        /*0042*/ 	.short	0x0101


	//----- nvinfo : EIATTR_VRC_CTA_INIT_COUNT
	.align		4
        /*0044*/ 	.byte	0x02, 0x4a
	.zero		1
	.zero		1


	//----- nvinfo : EIATTR_EXIT_INSTR_OFFSETS
	.align		4
        /*0048*/ 	.byte	0x04, 0x1c
        /*004a*/ 	.short	(.L_15 - .L_14)


	//   ....[0]....
.L_14:
        /*004c*/ 	.word	0x00000030


	//   ....[1]....
        /*0050*/ 	.word	0x000000f0


	//----- nvinfo : EIATTR_CBANK_PARAM_SIZE
	.align		4
.L_15:
        /*0054*/ 	.byte	0x03, 0x19
        /*0056*/ 	.short	0x000d


	//----- nvinfo : EIATTR_PARAM_CBANK
	.align		4
        /*0058*/ 	.byte	0x04, 0x0a
        /*005a*/ 	.short	(.L_17 - .L_16)
	.align		4
.L_16:
        /*005c*/ 	.word	index@(.nv.constant0._Z8setValuePcic)
        /*0060*/ 	.short	0x0380
        /*0062*/ 	.short	0x000d


	//----- nvinfo : EIATTR_SW_WAR
	.align		4
.L_17:
        /*0064*/ 	.byte	0x04, 0x36
        /*0066*/ 	.short	(.L_19 - .L_18)
.L_18:
        /*0068*/ 	.word	0x00000008
.L_19:


//--------------------- .nv.callgraph             --------------------------
	.section	.nv.callgraph,"",@"SHT_CUDA_CALLGRAPH"
	.align	4
	.sectionentsize	8
	.align		4
        /*0000*/ 	.word	0x00000000
	.align		4
        /*0004*/ 	.word	0xffffffff
	.align		4
        /*0008*/ 	.word	0x00000000
	.align		4
        /*000c*/ 	.word	0xfffffffe
	.align		4
        /*0010*/ 	.word	0x00000000
	.align		4
        /*0014*/ 	.word	0xfffffffd
	.align		4
        /*0018*/ 	.word	0x00000000
	.align		4
        /*001c*/ 	.word	0xfffffffc


//--------------------- .text._Z8setValuePcic     --------------------------
	.section	.text._Z8setValuePcic,"ax",@progbits
	.align	128
        .global         _Z8setValuePcic
        .type           _Z8setValuePcic,@function
        .size           _Z8setValuePcic,(.L_x_1 - _Z8setValuePcic)
        .other          _Z8setValuePcic,@"STO_CUDA_ENTRY STV_DEFAULT"
_Z8setValuePcic:
.text._Z8setValuePcic:
[----:B------:R-:W-:Y:S01]  /*0000*/  LDC R1, c[0x0][0x37c] ;  /* 0x0000df00ff017b82 */ /* 0x000fe20000000800 */
[----:B------:R-:W0:Y:S02]  /*0010*/  S2R R0, SR_TID.X ;  /* 0x0000000000007919 */ /* 0x000e240000002100 */
[----:B0-----:R-:W-:-:S13]  /*0020*/  ISETP.NE.AND P0, PT, R0, RZ, PT ;  /* 0x000000ff0000720c */ /* 0x001fda0003f05270 */
[----:B------:R-:W-:Y:S05]  /*0030*/  @P0 EXIT ;  /* 0x000000000000094d */ /* 0x000fea0003800000 */
[----:B------:R-:W0:Y:S01]  /*0040*/  LDCU UR5, c[0x0][0x388] ;  /* 0x00007100ff0577ac */ /* 0x000e220008000800 */
[----:B------:R-:W1:Y:S01]  /*0050*/  LDC.U8 R0, c[0x0][0x38c] ;  /* 0x0000e300ff007b82 */ /* 0x000e620000000000 */
[----:B------:R-:W0:Y:S01]  /*0060*/  LDCU.64 UR6, c[0x0][0x380] ;  /* 0x00007000ff0677ac */ /* 0x000e220008000a00 */
[----:B------:R-:W2:Y:S01]  /*0070*/  LDCU.64 UR8, c[0x0][0x358] ;  /* 0x00006b00ff0877ac */ /* 0x000ea20008000a00 */
[----:B0-----:R-:W-:Y:S01]  /*0080*/  UIADD3 UR4, UP0, UPT, UR5, UR6, URZ ;  /* 0x0000000605047290 */ /* 0x001fe2000ff1e0ff */
[----:B-1----:R-:W-:-:S03]  /*0090*/  PRMT R0, R0, 0x8880, RZ ;  /* 0x0000888000007816 */ /* 0x002fc600000000ff */
[----:B------:R-:W-:Y:S02]  /*00a0*/  ULEA.HI.X.SX32 UR5, UR5, UR7, 0x1, UP0 ;  /* 0x0000000705057291 */ /* 0x000fe400080f0eff */
[----:B------:R-:W-:Y:S01]  /*00b0*/  IMAD.U32 R2, RZ, RZ, UR4 ;  /* 0x00000004ff027e24 */ /* 0x000fe2000f8e00ff */
[----:B------:R-:W-:-:S03]  /*00c0*/  PRMT R5, R0, 0x7710, RZ ;  /* 0x0000771000057816 */ /* 0x000fc600000000ff */
[----:B------:R-:W-:-:S05]  /*00d0*/  IMAD.U32 R3, RZ, RZ, UR5 ;  /* 0x00000005ff037e24 */ /* 0x000fca000f8e00ff */
[----:B--2---:R-:W-:Y:S01]  /*00e0*/  STG.E.U8 desc[UR8][R2.64], R5 ;  /* 0x0000000502007986 */ /* 0x004fe2000c101108 */
[----:B------:R-:W-:Y:S05]  /*00f0*/  EXIT ;  /* 0x000000000000794d */ /* 0x000fea0003800000 */
.L_x_0:
[----:B------:R-:W-:-:S00]  /*0100*/  BRA `(.L_x_0) ;  /* 0xfffffffc00fc7947 */ /* 0x000fc0000383ffff */
[----:B------:R-:W-:-:S00]  /*0110*/  NOP ;  /* 0x0000000000007918 */ /* 0x000fc00000000000 */
        /* <DEDUP_REMOVED lines=14> */
.L_x_1:


//--------------------- .nv.shared.reserved.0     --------------------------
	.section	.nv.shared.reserved.0,"aw",@nobits
	.weak		__nv_reservedSMEM_offset_0_alias
	.size		__nv_reservedSMEM_offset_0_alias, 0, 64
	.other		__nv_reservedSMEM_offset_0_alias,@"STO_CUDA_RESERVED_SHARED STV_DEFAULT"
__nv_reservedSMEM_offset_0_alias:
	.zero		0
	.zero		64


//--------------------- .nv.constant0._Z8setValuePcic --------------------------
	.section	.nv.constant0._Z8setValuePcic,"a",@progbits
	.sectionflags	@""
	.align	4
.nv.constant0._Z8setValuePcic:
	.zero		909


//--------------------- SYMBOLS --------------------------

	.type		.nv.reservedSmem.offset0,@object
	.size		.nv.reservedSmem.offset0,0x4
